	.headerflags	@"EF_CUDA_TEXMODE_UNIFIED EF_CUDA_64BIT_ADDRESS EF_CUDA_ACCELERATORS EF_CUDA_SM90 EF_CUDA_VIRTUAL_SM(EF_CUDA_SM90)"
	.elftype	@"ET_EXEC"


//--------------------- .nv.info                  --------------------------
	.section	.nv.info,"",@"SHT_CUDA_INFO"
	.align	4


	//----- nvinfo : EIATTR_REGCOUNT
	.align		4
        /*0000*/ 	.byte	0x04, 0x2f
        /*0002*/ 	.short	(.L_1 - .L_0)
	.align		4
.L_0:
        /*0004*/ 	.word	index@(triton_mm)
        /*0008*/ 	.word	0x00000028


	//----- nvinfo : EIATTR_MIN_STACK_SIZE
	.align		4
.L_1:
        /*000c*/ 	.byte	0x04, 0x12
        /*000e*/ 	.short	(.L_3 - .L_2)
	.align		4
.L_2:
        /*0010*/ 	.word	index@(triton_mm)
        /*0014*/ 	.word	0x00000000


	//----- nvinfo : EIATTR_FRAME_SIZE
	.align		4
.L_3:
        /*0018*/ 	.byte	0x04, 0x11
        /*001a*/ 	.short	(.L_5 - .L_4)
	.align		4
.L_4:
        /*001c*/ 	.word	index@(triton_mm)
        /*0020*/ 	.word	0x00000000


	//----- nvinfo : EIATTR_MIN_STACK_SIZE
	.align		4
.L_5:
        /*0024*/ 	.byte	0x04, 0x12
        /*0026*/ 	.short	(.L_7 - .L_6)
	.align		4
.L_6:
        /*0028*/ 	.word	index@(triton_mm)
        /*002c*/ 	.word	0x00000000
.L_7:


//--------------------- .nv.info.triton_mm        --------------------------
	.section	.nv.info.triton_mm,"",@"SHT_CUDA_INFO"
	.sectionflags	@""
	.align	4


	//----- nvinfo : EIATTR_CUDA_API_VERSION
	.align		4
        /*0000*/ 	.byte	0x04, 0x37
        /*0002*/ 	.short	(.L_9 - .L_8)
.L_8:
        /*0004*/ 	.word	0x0000007c


	//----- nvinfo : EIATTR_KPARAM_INFO
	.align		4
.L_9:
        /*0008*/ 	.byte	0x04, 0x17
        /*000a*/ 	.short	(.L_11 - .L_10)
.L_10:
        /*000c*/ 	.word	0x00000000
        /*0010*/ 	.short	0x0002
        /*0012*/ 	.short	0x0010
        /*0014*/ 	.byte	0x00, 0xf0, 0x21, 0x00


	//----- nvinfo : EIATTR_KPARAM_INFO
	.align		4
.L_11:
        /*0018*/ 	.byte	0x04, 0x17
        /*001a*/ 	.short	(.L_13 - .L_12)
.L_12:
        /*001c*/ 	.word	0x00000000
        /*0020*/ 	.short	0x0001
        /*0022*/ 	.short	0x0008
        /*0024*/ 	.byte	0x00, 0xf0, 0x21, 0x00


	//----- nvinfo : EIATTR_KPARAM_INFO
	.align		4
.L_13:
        /*0028*/ 	.byte	0x04, 0x17
        /*002a*/ 	.short	(.L_15 - .L_14)
.L_14:
        /*002c*/ 	.word	0x00000000
        /*0030*/ 	.short	0x0000
        /*0032*/ 	.short	0x0000
        /*0034*/ 	.byte	0x00, 0xf0, 0x21, 0x00


	//----- nvinfo : EIATTR_SPARSE_MMA_MASK
	.align		4
.L_15:
        /*0038*/ 	.byte	0x03, 0x50
        /*003a*/ 	.short	0x0000


	//----- nvinfo : EIATTR_MAXREG_COUNT
	.align		4
        /*003c*/ 	.byte	0x03, 0x1b
        /*003e*/ 	.short	0x00ff


	//----- nvinfo : EIATTR_EXIT_INSTR_OFFSETS
	.align		4
        /*0040*/ 	.byte	0x04, 0x1c
        /*0042*/ 	.short	(.L_17 - .L_16)


	//   ....[0]....
.L_16:
        /*0044*/ 	.word	0x00001c10


	//   ....[1]....
        /*0048*/ 	.word	0x00001c60


	//----- nvinfo : EIATTR_MAX_THREADS
	.align		4
.L_17:
        /*004c*/ 	.byte	0x04, 0x05
        /*004e*/ 	.short	(.L_19 - .L_18)
.L_18:
        /*0050*/ 	.word	0x00000040
        /*0054*/ 	.word	0x00000001
        /*0058*/ 	.word	0x00000001


	//----- nvinfo : EIATTR_CBANK_PARAM_SIZE
	.align		4
.L_19:
        /*005c*/ 	.byte	0x03, 0x19
        /*005e*/ 	.short	0x0018


	//----- nvinfo : EIATTR_PARAM_CBANK
	.align		4
        /*0060*/ 	.byte	0x04, 0x0a
        /*0062*/ 	.short	(.L_21 - .L_20)
	.align		4
.L_20:
        /*0064*/ 	.word	index@(.nv.constant0.triton_mm)
        /*0068*/ 	.short	0x0210
        /*006a*/ 	.short	0x0018


	//----- nvinfo : EIATTR_SW_WAR
	.align		4
.L_21:
        /*006c*/ 	.byte	0x04, 0x36
        /*006e*/ 	.short	(.L_23 - .L_22)
.L_22:
        /*0070*/ 	.word	0x00000008
.L_23:


//--------------------- .nv.callgraph             --------------------------
	.section	.nv.callgraph,"",@"SHT_CUDA_CALLGRAPH"
	.align	4
	.sectionentsize	8
	.align		4
        /*0000*/ 	.word	0x00000000
	.align		4
        /*0004*/ 	.word	0xffffffff
	.align		4
        /*0008*/ 	.word	0x00000000
	.align		4
        /*000c*/ 	.word	0xfffffffe
	.align		4
        /*0010*/ 	.word	0x00000000
	.align		4
        /*0014*/ 	.word	0xfffffffd
	.align		4
        /*0018*/ 	.word	0x00000000
	.align		4
        /*001c*/ 	.word	0xfffffffc


//--------------------- .text.triton_mm           --------------------------
	.section	.text.triton_mm,"ax",@progbits
	.sectionflags	@"SHF_BARRIERS=1"
	.align	128
        .global         triton_mm
        .type           triton_mm,@function
        .size           triton_mm,(.L_x_2 - triton_mm)
        .other          triton_mm,@"STO_CUDA_ENTRY STV_DEFAULT"
triton_mm:
.text.triton_mm:
[----:B------:R-:W1:Y:S02]  /*0000*/  LDC R1, c[0x0][0x28] ;  /* 0x00000a00ff017b82 */ /* 0x000e640000000800 */
[----:B------:R-:W2:Y:S01]  /*0010*/  S2UR UR15, SR_CTAID.X ;  /* 0x00000000000f79c3 */ /* 0x000ea20000002500 */
[----:B------:R-:W3:Y:S01]  /*0020*/  S2R R28, SR_TID.X ;  /* 0x00000000001c7919 */ /* 0x000ee20000002100 */
[----:B------:R-:W-:-:S06]  /*0030*/  ULDC.64 UR16, c[0x0][0x208] ;  /* 0x0000820000107ab9 */ /* 0x000fcc0000000a00 */
[----:B------:R-:W4:Y:S01]  /*0040*/  LDC.64 R6, c[0x0][0x218] ;  /* 0x00008600ff067b82 */ /* 0x000f220000000a00 */
[----:B--2---:R-:W-:-:S04]  /*0050*/  UIMAD.WIDE UR4, UR15, 0x38e38e39, URZ ;  /* 0x38e38e390f0478a5 */ /* 0x004fc8000f8e023f */
[----:B------:R-:W-:-:S03]  /*0060*/  USHF.R.U32.HI UR6, URZ, 0x1f, UR5 ;  /* 0x0000001f3f067899 */ /* 0x000fc60008011605 */
[----:B------:R-:W-:Y:S01]  /*0070*/  UMOV UR4, 0xfffffff8 ;  /* 0xfffffff800047882 */ /* 0x000fe20000000000 */
[----:B------:R-:W-:Y:S01]  /*0080*/  ULEA.HI.SX32 UR6, UR5, UR6, 0x16 ;  /* 0x0000000605067291 */ /* 0x000fe2000f8fb23f */
[--C-:B---3--:R-:W-:Y:S01]  /*0090*/  SHF.R.U32.HI R27, RZ, 0x2, R28.reuse ;  /* 0x00000002ff1b7819 */ /* 0x108fe2000001161c */
[----:B------:R-:W-:Y:S01]  /*00a0*/  IMAD.SHL.U32 R26, R28, 0x8, RZ ;  /* 0x000000081c1a7824 */ /* 0x000fe200078e00ff */
[--C-:B------:R-:W-:Y:S01]  /*00b0*/  SHF.R.U32.HI R29, RZ, 0x4, R28.reuse ;  /* 0x00000004ff1d7819 */ /* 0x100fe2000001161c */
[----:B------:R-:W-:Y:S01]  /*00c0*/  UIMAD UR4, UR6, UR4, 0x1 ;  /* 0x00000001060474a4 */ /* 0x000fe2000f8e0204 */
[----:B------:R-:W-:Y:S01]  /*00d0*/  SGXT.U32 R27, R27, 0x4 ;  /* 0x000000041b1b781a */ /* 0x000fe20000000000 */
[----:B------:R-:W-:Y:S01]  /*00e0*/  UIMAD UR10, UR6, -0x1200, UR15 ;  /* 0xffffee00060a78a4 */ /* 0x000fe2000f8e020f */
[----:B------:R-:W-:Y:S01]  /*00f0*/  SHF.R.U32.HI R18, RZ, 0x1, R28 ;  /* 0x00000001ff127819 */ /* 0x000fe2000001161c */
[----:B------:R-:W-:Y:S01]  /*0100*/  UISETP.LT.AND UP0, UPT, UR4, 0x8, UPT ;  /* 0x000000080400788c */ /* 0x000fe2000bf01270 */
[----:B------:R-:W-:-:S02]  /*0110*/  LOP3.LUT R23, R27, 0x10, RZ, 0xfc, !PT ;  /* 0x000000101b177812 */ /* 0x000fc400078efcff */
[--C-:B------:R-:W-:Y:S01]  /*0120*/  SHF.R.U32.HI R19, RZ, 0x3, R28.reuse ;  /* 0x00000003ff137819 */ /* 0x100fe2000001161c */
[----:B------:R-:W-:Y:S01]  /*0130*/  USEL UR7, UR4, 0x8, UP0 ;  /* 0x0000000804077887 */ /* 0x000fe20008000000 */
[----:B------:R-:W-:Y:S01]  /*0140*/  IMAD.U32 R4, RZ, RZ, UR10 ;  /* 0x0000000aff047e24 */ /* 0x000fe2000f8e00ff */
[----:B------:R-:W-:Y:S01]  /*0150*/  SHF.R.U32.HI R21, RZ, 0x2, R28 ;  /* 0x00000002ff157819 */ /* 0x000fe2000001161c */
[----:B------:R-:W-:Y:S01]  /*0160*/  UMOV UR4, URZ ;  /* 0x0000003f00047c82 */ /* 0x000fe20008000000 */
[----:B------:R-:W-:Y:S01]  /*0170*/  ULOP3.LUT UR10, UR10, UR7, URZ, 0x3c, !UPT ;  /* 0x000000070a0a7292 */ /* 0x000fe2000f8e3c3f */
[----:B------:R-:W-:Y:S01]  /*0180*/  SGXT.U32 R29, R29, 0x1 ;  /* 0x000000011d1d781a */ /* 0x000fe20000000000 */
[----:B------:R-:W-:Y:S01]  /*0190*/  IMAD.U32 R3, RZ, RZ, UR7 ;  /* 0x00000007ff037e24 */ /* 0x000fe2000f8e00ff */
[----:B------:R-:W-:Y:S02]  /*01a0*/  IABS R4, R4 ;  /* 0x0000000400047213 */ /* 0x000fe40000000000 */
[----:B------:R-:W-:-:S02]  /*01b0*/  SGXT.U32 R18, R18, 0x2 ;  /* 0x000000021212781a */ /* 0x000fc40000000000 */
[-C--:B------:R-:W-:Y:S02]  /*01c0*/  IABS R0, R3.reuse ;  /* 0x0000000300007213 */ /* 0x080fe40000000000 */
[----:B------:R-:W-:Y:S02]  /*01d0*/  IABS R3, R3 ;  /* 0x0000000300037213 */ /* 0x000fe40000000000 */
[----:B------:R-:W-:Y:S02]  /*01e0*/  R2UR UR18, R0 ;  /* 0x00000000001272ca */ /* 0x000fe400000e0000 */
[----:B------:R-:W-:Y:S02]  /*01f0*/  R2UR UR11, R4 ;  /* 0x00000000040b72ca */ /* 0x000fe400000e0000 */
[----:B------:R-:W2:Y:S01]  /*0200*/  LDC.64 R4, c[0x0][0x210] ;  /* 0x00008400ff047b82 */ /* 0x000ea20000000a00 */
[----:B------:R-:W-:Y:S02]  /*0210*/  SGXT.U32 R19, R19, 0x1 ;  /* 0x000000011313781a */ /* 0x000fe40000000000 */
[----:B------:R-:W-:-:S06]  /*0220*/  LOP3.LUT R21, R21, 0x8, RZ, 0xc0, !PT ;  /* 0x0000000815157812 */ /* 0x000fcc00078ec0ff */
[----:B------:R-:W3:Y:S08]  /*0230*/  I2F.RP R0, UR18 ;  /* 0x0000001200007d06 */ /* 0x000ef00008209400 */
[----:B---3--:R-:W3:Y:S02]  /*0240*/  MUFU.RCP R0, R0 ;  /* 0x0000000000007308 */ /* 0x008ee40000001000 */
[----:B---3--:R-:W-:-:S02]  /*0250*/  VIADD R2, R0, 0xffffffe ;  /* 0x0ffffffe00027836 */ /* 0x008fc40000000000 */
[----:B------:R-:W-:-:S04]  /*0260*/  IMAD.MOV R0, RZ, RZ, -R3 ;  /* 0x000000ffff007224 */ /* 0x000fc800078e0a03 */
[----:B------:R-:W3:Y:S01]  /*0270*/  F2I.FTZ.U32.TRUNC.NTZ R2, R2 ;  /* 0x0000000200027305 */ /* 0x000ee2000021f000 */
[----:B------:R-:W-:Y:S02]  /*0280*/  R2UR UR12, R0 ;  /* 0x00000000000c72ca */ /* 0x000fe400000e0000 */
[----:B---3--:R-:W-:-:S13]  /*0290*/  R2UR UR5, R2 ;  /* 0x00000000020572ca */ /* 0x008fda00000e0000 */
[----:B------:R-:W-:-:S04]  /*02a0*/  UIADD3 UR8, URZ, -UR5, URZ ;  /* 0x800000053f087290 */ /* 0x000fc8000fffe03f */
[----:B------:R-:W-:-:S04]  /*02b0*/  UIMAD UR8, UR8, UR18, URZ ;  /* 0x00000012080872a4 */ /* 0x000fc8000f8e023f */
[----:B------:R-:W-:-:S04]  /*02c0*/  UIMAD.WIDE.U32 UR4, UR5, UR8, UR4 ;  /* 0x00000008050472a5 */ /* 0x000fc8000f8e0004 */
[----:B------:R-:W-:-:S04]  /*02d0*/  UIMAD.WIDE.U32 UR8, UR5, UR11, URZ ;  /* 0x0000000b050872a5 */ /* 0x000fc8000f8e003f */
[----:B------:R-:W-:-:S03]  /*02e0*/  UIMAD UR4, UR9, UR12, UR11 ;  /* 0x0000000c090472a4 */ /* 0x000fc6000f8e020b */
[----:B------:R-:W-:Y:S01]  /*02f0*/  UMOV UR11, 0x3 ;  /* 0x00000003000b7882 */ /* 0x000fe20000000000 */
[----:B------:R-:W-:Y:S01]  /*0300*/  UISETP.GT.U32.AND UP1, UPT, UR18, UR4, UPT ;  /* 0x000000041200728c */ /* 0x000fe2000bf24070 */
[----:B------:R-:W-:-:S10]  /*0310*/  UMOV UR12, 0xffffffe0 ;  /* 0xffffffe0000c7882 */ /* 0x000fd40000000000 */
[----:B------:R-:W-:Y:S02]  /*0320*/  @!UP1 UIADD3 UR4, UR4, -UR18, URZ ;  /* 0x8000001204049290 */ /* 0x000fe4000fffe03f */
[----:B------:R-:W-:Y:S02]  /*0330*/  @!UP1 UIADD3 UR9, UR9, 0x1, URZ ;  /* 0x0000000109099890 */ /* 0x000fe4000fffe03f */
[----:B------:R-:W-:Y:S02]  /*0340*/  UISETP.GE.U32.AND UP0, UPT, UR4, UR18, UPT ;  /* 0x000000120400728c */ /* 0x000fe4000bf06070 */
[----:B------:R-:W-:-:S05]  /*0350*/  UISETP.GE.AND UP1, UPT, UR10, URZ, UPT ;  /* 0x0000003f0a00728c */ /* 0x000fca000bf26270 */
[----:B------:R-:W3:Y:S04]  /*0360*/  S2UR UR4, SR_CgaCtaId ;  /* 0x00000000000479c3 */ /* 0x000ee80000008800 */
[----:B------:R-:W-:Y:S02]  /*0370*/  @UP0 UIADD3 UR9, UR9, 0x1, URZ ;  /* 0x0000000109090890 */ /* 0x000fe4000fffe03f */
[----:B------:R-:W-:Y:S02]  /*0380*/  UISETP.NE.AND UP0, UPT, UR7, URZ, UPT ;  /* 0x0000003f0700728c */ /* 0x000fe4000bf05270 */
[----:B------:R-:W-:Y:S02]  /*0390*/  ULOP3.LUT UR7, URZ, UR7, URZ, 0x33, !UPT ;  /* 0x000000073f077292 */ /* 0x000fe4000f8e333f */
[----:B------:R-:W-:-:S04]  /*03a0*/  @!UP1 UIADD3 UR9, -UR9, URZ, URZ ;  /* 0x0000003f09099290 */ /* 0x000fc8000fffe13f */
[----:B------:R-:W-:-:S03]  /*03b0*/  USEL UR8, UR7, UR9, !UP0 ;  /* 0x0000000907087287 */ /* 0x000fc6000c000000 */
[----:B------:R-:W-:Y:S01]  /*03c0*/  UMOV UR9, 0x400 ;  /* 0x0000040000097882 */ /* 0x000fe20000000000 */
[----:B------:R-:W-:-:S06]  /*03d0*/  USHF.L.U32 UR8, UR8, 0x5, URZ ;  /* 0x0000000508087899 */ /* 0x000fcc000800063f */
[----:B------:R-:W-:Y:S01]  /*03e0*/  IMAD.U32 R2, RZ, RZ, UR8 ;  /* 0x00000008ff027e24 */ /* 0x000fe2000f8e00ff */
[----:B------:R-:W-:Y:S01]  /*03f0*/  LOP3.LUT R0, R27, UR8, RZ, 0xfc, !PT ;  /* 0x000000081b007c12 */ /* 0x000fe2000f8efcff */
[----:B---3--:R-:W-:-:S03]  /*0400*/  UPRMT UR9, UR4, 0x654, UR9 ;  /* 0x0000065404097896 */ /* 0x008fc60008000009 */
[----:B------:R-:W-:Y:S01]  /*0410*/  LOP3.LUT R2, R2, 0x10, R27, 0xfe, !PT ;  /* 0x0000001002027812 */ /* 0x000fe200078efe1b */
[----:B------:R-:W-:Y:S01]  /*0420*/  IMAD.HI R3, R0, 0x38e38e39, RZ ;  /* 0x38e38e3900037827 */ /* 0x000fe200078e02ff */
[----:B------:R-:W-:Y:S01]  /*0430*/  UIADD3 UR10, UR9, 0x1000, URZ ;  /* 0x00001000090a7890 */ /* 0x000fe2000fffe03f */
[----:B------:R-:W-:Y:S02]  /*0440*/  UMOV UR4, URZ ;  /* 0x0000003f00047c82 */ /* 0x000fe40008000000 */
[----:B------:R-:W-:Y:S01]  /*0450*/  IMAD.HI R9, R2, 0x38e38e39, RZ ;  /* 0x38e38e3902097827 */ /* 0x000fe200078e02ff */
[----:B------:R-:W-:Y:S01]  /*0460*/  SHF.R.U32.HI R8, RZ, 0x1f, R3 ;  /* 0x0000001fff087819 */ /* 0x000fe20000011603 */
[----:B------:R-:W-:Y:S02]  /*0470*/  UMOV UR14, UR9 ;  /* 0x00000009000e7c82 */ /* 0x000fe40008000000 */
[----:B------:R-:W-:Y:S01]  /*0480*/  UMOV UR13, UR10 ;  /* 0x0000000a000d7c82 */ /* 0x000fe20008000000 */
[----:B------:R-:W-:-:S02]  /*0490*/  SHF.R.U32.HI R10, RZ, 0x1f, R9 ;  /* 0x0000001fff0a7819 */ /* 0x000fc40000011609 */
[----:B------:R-:W-:Y:S02]  /*04a0*/  LEA.HI.SX32 R3, R3, R8, 0x14 ;  /* 0x0000000803037211 */ /* 0x000fe400078fa2ff */
[----:B------:R-:W-:Y:S02]  /*04b0*/  LEA.HI.SX32 R9, R9, R10, 0x14 ;  /* 0x0000000a09097211 */ /* 0x000fe400078fa2ff */
[----:B------:R-:W-:Y:S01]  /*04c0*/  LOP3.LUT R8, R26, 0x18, R28, 0x48, !PT ;  /* 0x000000181a087812 */ /* 0x000fe200078e481c */
[----:B------:R-:W-:Y:S01]  /*04d0*/  IMAD R0, R3, -0x4800, R0 ;  /* 0xffffb80003007824 */ /* 0x000fe200078e0200 */
[----:B------:R-:W-:Y:S01]  /*04e0*/  LOP3.LUT R3, R26, 0x18, RZ, 0xc0, !PT ;  /* 0x000000181a037812 */ /* 0x000fe200078ec0ff */
[----:B------:R-:W-:Y:S02]  /*04f0*/  IMAD R2, R9, -0x4800, R2 ;  /* 0xffffb80009027824 */ /* 0x000fe400078e0202 */
[--C-:B------:R-:W-:Y:S02]  /*0500*/  IMAD R25, R27, 0x20, R8.reuse ;  /* 0x000000201b197824 */ /* 0x100fe400078e0208 */
[--C-:B------:R-:W-:Y:S01]  /*0510*/  IMAD R17, R0, 0xc00, R3.reuse ;  /* 0x00000c0000117824 */ /* 0x100fe200078e0203 */
[-C--:B------:R-:W-:Y:S01]  /*0520*/  LOP3.LUT R0, R29, R18.reuse, RZ, 0x3c, !PT ;  /* 0x000000121d007212 */ /* 0x080fe200078e3cff */
[----:B------:R-:W-:Y:S01]  /*0530*/  IMAD R9, R2, 0xc00, R3 ;  /* 0x00000c0002097824 */ /* 0x000fe200078e0203 */
[----:B------:R-:W-:Y:S01]  /*0540*/  LEA R24, R25, UR9, 0x1 ;  /* 0x0000000919187c11 */ /* 0x000fe2000f8e08ff */
[----:B------:R-:W-:Y:S01]  /*0550*/  IMAD R23, R23, 0x20, R8 ;  /* 0x0000002017177824 */ /* 0x000fe200078e0208 */
[----:B------:R-:W-:Y:S01]  /*0560*/  LOP3.LUT R8, R19, R18, RZ, 0x3c, !PT ;  /* 0x0000001213087212 */ /* 0x000fe200078e3cff */
[----:B--2---:R-:W-:Y:S01]  /*0570*/  IMAD.WIDE.U32 R2, R3, 0x2, R4 ;  /* 0x0000000203027825 */ /* 0x004fe200078e0004 */
[----:B------:R-:W-:-:S02]  /*0580*/  LOP3.LUT R29, R18, 0x2, R29, 0x1e, !PT ;  /* 0x00000002121d7812 */ /* 0x000fc400078e1e1d */
[----:B------:R-:W-:Y:S01]  /*0590*/  LOP3.LUT R18, R18, 0x2, R19, 0x1e, !PT ;  /* 0x0000000212127812 */ /* 0x000fe200078e1e13 */
[--C-:B----4-:R-:W-:Y:S01]  /*05a0*/  IMAD.WIDE R16, R17, 0x2, R6.reuse ;  /* 0x0000000211107825 */ /* 0x110fe200078e0206 */
[----:B------:R-:W-:Y:S01]  /*05b0*/  @!PT LDS RZ, [RZ] ;  /* 0x00000000fffff984 */ /* 0x000fe20000000800 */
[----:B------:R-:W-:Y:S01]  /*05c0*/  @!PT LDS RZ, [RZ] ;  /* 0x00000000fffff984 */ /* 0x000fe20000000800 */
[----:B------:R-:W-:Y:S01]  /*05d0*/  @!PT LDS RZ, [RZ] ;  /* 0x00000000fffff984 */ /* 0x000fe20000000800 */
[----:B------:R-:W-:Y:S03]  /*05e0*/  LDGSTS.E.BYPASS.128 [R24], desc[UR16][R2.64] ;  /* 0x0000000002187fae */ /* 0x000fe6000b901c50 */
[----:B------:R-:W-:Y:S01]  /*05f0*/  IMAD.WIDE R6, R9, 0x2, R6 ;  /* 0x0000000209067825 */ /* 0x000fe200078e0206 */
[----:B------:R-:W-:Y:S01]  /*0600*/  LEA R9, R23, UR9, 0x1 ;  /* 0x0000000917097c11 */ /* 0x000fe2000f8e08ff */
[----:B------:R-:W0:Y:S01]  /*0610*/  LDGDEPBAR ;  /* 0x00000000000079af */ /* 0x000e220000000000 */
[----:B------:R-:W-:Y:S01]  /*0620*/  IADD3 R36, P1, R16, 0x100, RZ ;  /* 0x0000010010247810 */ /* 0x000fe20007f3e0ff */
[----:B------:R-:W-:Y:S02]  /*0630*/  IMAD.SHL.U32 R22, R0, 0x8, RZ ;  /* 0x0000000800167824 */ /* 0x000fe400078e00ff */
[----:B------:R-:W-:Y:S01]  /*0640*/  LDGSTS.E.BYPASS.128 [R24+0x1000], desc[UR16][R16.64] ;  /* 0x0100000010187fae */ /* 0x000fe2000b901c50 */
[----:B------:R-:W-:Y:S01]  /*0650*/  IMAD.SHL.U32 R30, R29, 0x8, RZ ;  /* 0x000000081d1e7824 */ /* 0x000fe200078e00ff */
[----:B------:R-:W-:Y:S01]  /*0660*/  IADD3 R29, P0, R6, 0x100, RZ ;  /* 0x00000100061d7810 */ /* 0x000fe20007f1e0ff */
[----:B------:R-:W-:Y:S01]  /*0670*/  IMAD.SHL.U32 R19, R18, 0x8, RZ ;  /* 0x0000000812137824 */ /* 0x000fe200078e00ff */
[----:B------:R-:W-:Y:S01]  /*0680*/  LDGSTS.E.BYPASS.128 [R9+0x1000], desc[UR16][R6.64] ;  /* 0x0100000006097fae */ /* 0x000fe2000b901c50 */
[----:B------:R-:W-:-:S02]  /*0690*/  IMAD.X R33, RZ, RZ, R17, P1 ;  /* 0x000000ffff217224 */ /* 0x000fc400008e0611 */
[----:B------:R-:W-:Y:S01]  /*06a0*/  IMAD.X R35, RZ, RZ, R7, P0 ;  /* 0x000000ffff237224 */ /* 0x000fe200000e0607 */
[----:B------:R-:W0:Y:S01]  /*06b0*/  LDGDEPBAR ;  /* 0x00000000000079af */ /* 0x000e220000000000 */
[----:B------:R-:W-:Y:S06]  /*06c0*/  BAR.SYNC.DEFER_BLOCKING 0x0 ;  /* 0x0000000000007b1d */ /* 0x000fec0000010000 */
[----:B------:R-:W-:Y:S01]  /*06d0*/  @!PT LDS RZ, [RZ] ;  /* 0x00000000fffff984 */ /* 0x000fe20000000800 */
[----:B------:R-:W-:Y:S01]  /*06e0*/  @!PT LDS RZ, [RZ] ;  /* 0x00000000fffff984 */ /* 0x000fe20000000800 */
[----:B------:R-:W-:Y:S01]  /*06f0*/  @!PT LDS RZ, [RZ] ;  /* 0x00000000fffff984 */ /* 0x000fe20000000800 */
[----:B------:R-:W-:Y:S04]  /*0700*/  LDGSTS.E.BYPASS.128 [R24+0x400], desc[UR16][R2.64+0x40] ;  /* 0x0040004002187fae */ /* 0x000fe8000b901c50 */
[----:B------:R-:W0:Y:S04]  /*0710*/  LDGDEPBAR ;  /* 0x00000000000079af */ /* 0x000e280000000000 */
[----:B------:R-:W-:Y:S04]  /*0720*/  LDGSTS.E.BYPASS.128 [R24+0x1800], desc[UR16][R16.64+0x40] ;  /* 0x0180004010187fae */ /* 0x000fe8000b901c50 */
[----:B------:R-:W-:Y:S04]  /*0730*/  LDGSTS.E.BYPASS.128 [R9+0x1800], desc[UR16][R6.64+0x40] ;  /* 0x0180004006097fae */ /* 0x000fe8000b901c50 */
        /* <DEDUP_REMOVED lines=14> */
[----:B------:R2:W-:Y:S04]  /*0820*/  LDGSTS.E.BYPASS.128 [R24+0xc00], desc[UR16][R2.64+0xc0] ;  /* 0x00c000c002187fae */ /* 0x0005e8000b901c50 */
[----:B------:R-:W0:Y:S04]  /*0830*/  LDGDEPBAR ;  /* 0x00000000000079af */ /* 0x000e280000000000 */
[----:B------:R3:W-:Y:S04]  /*0840*/  LDGSTS.E.BYPASS.128 [R24+0x2800], desc[UR16][R16.64+0xc0] ;  /* 0x028000c010187fae */ /* 0x0007e8000b901c50 */
[----:B------:R4:W-:Y:S01]  /*0850*/  LDGSTS.E.BYPASS.128 [R9+0x2800], desc[UR16][R6.64+0xc0] ;  /* 0x028000c006097fae */ /* 0x0009e2000b901c50 */
[----:B--2---:R-:W-:Y:S01]  /*0860*/  LOP3.LUT R2, R21, 0x17, R28, 0xf8, !PT ;  /* 0x0000001715027812 */ /* 0x004fe200078ef81c */
[----:B------:R-:W-:-:S02]  /*0870*/  IMAD.SHL.U32 R3, R28, 0x20, RZ ;  /* 0x000000201c037824 */ /* 0x000fc400078e00ff */
[----:B------:R-:W0:Y:S02]  /*0880*/  LDGDEPBAR ;  /* 0x00000000000079af */ /* 0x000e240000000000 */
[----:B------:R-:W-:Y:S01]  /*0890*/  IMAD.SHL.U32 R0, R2, 0x20, RZ ;  /* 0x0000002002007824 */ /* 0x000fe200078e00ff */
[----:B------:R-:W-:Y:S02]  /*08a0*/  LOP3.LUT R3, R3, 0x1e0, RZ, 0xe2, !PT ;  /* 0x000001e003037812 */ /* 0x000fe400078ee2ff */
[----:B---3--:R-:W-:Y:S02]  /*08b0*/  CS2R R16, SRZ ;  /* 0x0000000000107805 */ /* 0x008fe4000001ff00 */
[----:B------:R-:W-:Y:S02]  /*08c0*/  LOP3.LUT R2, R28, 0x3, RZ, 0xc0, !PT ;  /* 0x000000031c027812 */ /* 0x000fe400078ec0ff */
[----:B------:R-:W-:Y:S01]  /*08d0*/  LOP3.LUT R22, R22, R3, RZ, 0xfc, !PT ;  /* 0x0000000316167212 */ /* 0x000fe200078efcff */
[----:B----4-:R-:W-:Y:S01]  /*08e0*/  IMAD.SHL.U32 R9, R8, 0x8, RZ ;  /* 0x0000000808097824 */ /* 0x010fe200078e00ff */
[----:B------:R-:W-:Y:S01]  /*08f0*/  LOP3.LUT R3, R3, R30, RZ, 0xfc, !PT ;  /* 0x0000001e03037212 */ /* 0x000fe200078efcff */
[----:B------:R-:W-:Y:S01]  /*0900*/  IMAD.WIDE.U32 R4, R2, 0x10, R4 ;  /* 0x0000001002047825 */ /* 0x000fe200078e0004 */
[----:B------:R-:W-:-:S02]  /*0910*/  LEA R8, R22, UR9, 0x1 ;  /* 0x0000000916087c11 */ /* 0x000fc4000f8e08ff */
[----:B------:R-:W-:Y:S02]  /*0920*/  CS2R R6, SRZ ;  /* 0x0000000000067805 */ /* 0x000fe4000001ff00 */
[----:B------:R-:W-:Y:S02]  /*0930*/  LOP3.LUT R20, R0, R9, RZ, 0xfc, !PT ;  /* 0x0000000900147212 */ /* 0x000fe400078efcff */
[----:B------:R-:W-:Y:S02]  /*0940*/  IADD3 R30, P2, R4, 0x100, RZ ;  /* 0x00000100041e7810 */ /* 0x000fe40007f5e0ff */
[----:B------:R-:W-:Y:S02]  /*0950*/  LEA R12, R20, UR9, 0x1 ;  /* 0x00000009140c7c11 */ /* 0x000fe4000f8e08ff */
[----:B------:R-:W-:Y:S01]  /*0960*/  LOP3.LUT R0, R0, R19, RZ, 0xfc, !PT ;  /* 0x0000001300007212 */ /* 0x000fe200078efcff */
[----:B------:R-:W-:Y:S01]  /*0970*/  IMAD.X R31, RZ, RZ, R5, P2 ;  /* 0x000000ffff1f7224 */ /* 0x000fe200010e0605 */
[----:B------:R-:W-:-:S02]  /*0980*/  CS2R R4, SRZ ;  /* 0x0000000000047805 */ /* 0x000fc4000001ff00 */
[----:B------:R-:W-:Y:S02]  /*0990*/  LOP3.LUT R28, R28, 0x1f, RZ, 0xc0, !PT ;  /* 0x0000001f1c1c7812 */ /* 0x000fe400078ec0ff */
[----:B------:R-:W-:Y:S01]  /*09a0*/  CS2R R18, SRZ ;  /* 0x0000000000127805 */ /* 0x000fe2000001ff00 */
[----:B------:R-:W-:-:S04]  /*09b0*/  DEPBAR.LE SB0, 0x6 ;  /* 0x000081800000791a */ /* 0x000fc80000000000 */
[----:B------:R-:W-:Y:S06]  /*09c0*/  BAR.SYNC.DEFER_BLOCKING 0x0 ;  /* 0x0000000000007b1d */ /* 0x000fec0000010000 */
[----:B------:R-:W2:Y:S04]  /*09d0*/  LDSM.16.M88.4 R8, [R8] ;  /* 0x000000000808783b */ /* 0x000ea80000000200 */
[----:B------:R-:W3:Y:S02]  /*09e0*/  LDSM.16.M88.4 R12, [R12+0x1000] ;  /* 0x001000000c0c783b */ /* 0x000ee40000000200 */
.L_x_0:
[----:B--23--:R-:W-:Y:S01]  /*09f0*/  HMMA.16816.F32.BF16 R4, R8, R12, R4 ;  /* 0x0000000c0804723c */ /* 0x00cfe20000041804 */
[----:B------:R-:W-:Y:S01]  /*0a00*/  UIADD3 UR11, UR11, 0x1, URZ ;  /* 0x000000010b0b7890 */ /* 0x000fe2000fffe03f */
[----:B------:R-:W-:Y:S01]  /*0a10*/  IMAD.MOV.U32 R32, RZ, RZ, R36 ;  /* 0x000000ffff207224 */ /* 0x000fe200078e0024 */
[----:B------:R-:W-:Y:S01]  /*0a20*/  UIADD3 UR4, UR4, 0x1, URZ ;  /* 0x0000000104047890 */ /* 0x000fe2000fffe03f */
[----:B------:R-:W-:Y:S01]  /*0a30*/  IMAD.MOV.U32 R34, RZ, RZ, R29 ;  /* 0x000000ffff227224 */ /* 0x000fe200078e001d */
[----:B------:R-:W-:Y:S01]  /*0a40*/  UISETP.GE.AND UP2, UPT, UR11, 0x4, UPT ;  /* 0x000000040b00788c */ /* 0x000fe2000bf46270 */
[----:B------:R-:W-:Y:S01]  /*0a50*/  HMMA.16816.F32.BF16 R8, R8, R14, R16 ;  /* 0x0000000e0808723c */ /* 0x000fe20000041810 */
[----:B------:R-:W-:Y:S02]  /*0a60*/  LEA R12, R3, UR14, 0x1 ;  /* 0x0000000e030c7c11 */ /* 0x000fe4000f8e08ff */
[----:B------:R-:W-:-:S04]  /*0a70*/  USEL UR11, UR11, URZ, !UP2 ;  /* 0x0000003f0b0b7287 */ /* 0x000fc8000d000000 */
[----:B------:R-:W-:Y:S01]  /*0a80*/  LEA R16, R0, UR13, 0x1 ;  /* 0x0000000d00107c11 */ /* 0x000fe2000f8e08ff */
[----:B------:R-:W-:Y:S01]  /*0a90*/  LDSM.16.M88.4 R12, [R12] ;  /* 0x000000000c0c783b */ /* 0x000fe20000000200 */
[----:B------:R-:W-:-:S04]  /*0aa0*/  UIADD3 UR13, UR12, 0x20, URZ ;  /* 0x000000200c0d7890 */ /* 0x000fc8000fffe03f */
[----:B------:R-:W2:Y:S01]  /*0ab0*/  LDSM.16.M88.4 R16, [R16] ;  /* 0x000000001010783b */ /* 0x000ea20000000200 */
[----:B------:R-:W-:Y:S02]  /*0ac0*/  UISETP.GE.U32.AND UP1, UPT, UR13, 0xb80, UPT ;  /* 0x00000b800d00788c */ /* 0x000fe4000bf26070 */
[----:B------:R-:W-:Y:S01]  /*0ad0*/  ULEA UR13, UR11, UR10, 0xb ;  /* 0x0000000a0b0d7291 */ /* 0x000fe2000f8e583f */
[----:B------:R-:W-:Y:S03]  /*0ae0*/  BAR.SYNC.DEFER_BLOCKING 0x0 ;  /* 0x0000000000007b1d */ /* 0x000fe60000010000 */
[----:B------:R-:W-:Y:S01]  /*0af0*/  PLOP3.LUT P0, PT, PT, PT, UP1, 0x80, 0x0 ;  /* 0x000000000000781c */ /* 0x000fe20003f0f018 */
[----:B------:R-:W-:Y:S01]  /*0b00*/  UISETP.GE.AND UP1, UPT, UR4, 0x4, UPT ;  /* 0x000000040400788c */ /* 0x000fe2000bf26270 */
[----:B------:R-:W-:-:S03]  /*0b10*/  LEA R37, R25, UR13, 0x1 ;  /* 0x0000000d19257c11 */ /* 0x000fc6000f8e08ff */
[----:B------:R-:W-:-:S04]  /*0b20*/  USEL UR4, UR4, URZ, !UP1 ;  /* 0x0000003f04047287 */ /* 0x000fc8000c800000 */
[----:B------:R-:W-:-:S06]  /*0b30*/  ULEA UR14, UR4, UR10, 0xb ;  /* 0x0000000a040e7291 */ /* 0x000fcc000f8e583f */
[----:B------:R-:W-:Y:S01]  /*0b40*/  LEA R36, R20, UR14, 0x1 ;  /* 0x0000000e14247c11 */ /* 0x000fe2000f8e08ff */
[----:B--2---:R-:W-:Y:S06]  /*0b50*/  HMMA.16816.F32.BF16 R4, R12, R16, R4 ;  /* 0x000000100c04723c */ /* 0x004fec0000041804 */
[----:B------:R-:W-:Y:S01]  /*0b60*/  HMMA.16816.F32.BF16 R8, R12, R18, R8 ;  /* 0x000000120c08723c */ /* 0x000fe20000041808 */
[----:B------:R-:W-:Y:S01]  /*0b70*/  IMAD.U32 R17, RZ, RZ, UR11 ;  /* 0x0000000bff117e24 */ /* 0x000fe2000f8e00ff */
[----:B------:R-:W-:Y:S01]  /*0b80*/  LEA R16, R23, UR13, 0x1 ;  /* 0x0000000d17107c11 */ /* 0x000fe2000f8e08ff */
[----:B------:R-:W-:-:S02]  /*0b90*/  ULEA UR13, UR4, UR9, 0xa ;  /* 0x00000009040d7291 */ /* 0x000fc4000f8e503f */
[----:B------:R-:W-:Y:S01]  /*0ba0*/  IMAD R17, R17, 0x400, R24 ;  /* 0x0000040011117824 */ /* 0x000fe200078e0218 */
[----:B------:R-:W-:Y:S02]  /*0bb0*/  UIADD3 UR11, UR11, 0x1, URZ ;  /* 0x000000010b0b7890 */ /* 0x000fe4000fffe03f */
[----:B------:R-:W-:Y:S01]  /*0bc0*/  UIADD3 UR4, UR4, 0x1, URZ ;  /* 0x0000000104047890 */ /* 0x000fe2000fffe03f */
[----:B------:R-:W-:Y:S01]  /*0bd0*/  LEA R29, R22, UR13, 0x1 ;  /* 0x0000000d161d7c11 */ /* 0x000fe2000f8e08ff */
[----:B------:R-:W-:Y:S01]  /*0be0*/  @!PT LDS RZ, [RZ] ;  /* 0x00000000fffff984 */ /* 0x000fe20000000800 */
[----:B------:R-:W-:Y:S01]  /*0bf0*/  @!PT LDS RZ, [RZ] ;  /* 0x00000000fffff984 */ /* 0x000fe20000000800 */
[----:B------:R-:W-:Y:S01]  /*0c00*/  @!PT LDS RZ, [RZ] ;  /* 0x00000000fffff984 */ /* 0x000fe20000000800 */
[----:B------:R-:W-:Y:S01]  /*0c10*/  LDGSTS.E.BYPASS.128 [R17], desc[UR16][R30.64], !P0 ;  /* 0x000000001e117fae */ /* 0x000fe2000c101c50 */
[----:B------:R-:W-:-:S03]  /*0c20*/  UISETP.GE.AND UP2, UPT, UR11, 0x4, UPT ;  /* 0x000000040b00788c */ /* 0x000fc6000bf46270 */
[----:B------:R-:W0:Y:S01]  /*0c30*/  LDGDEPBAR ;  /* 0x00000000000079af */ /* 0x000e220000000000 */
[----:B------:R-:W-:-:S03]  /*0c40*/  USEL UR11, UR11, URZ, !UP2 ;  /* 0x0000003f0b0b7287 */ /* 0x000fc6000d000000 */
[----:B------:R-:W-:Y:S04]  /*0c50*/  LDGSTS.E.BYPASS.128 [R37], desc[UR16][R32.64], !P0 ;  /* 0x0000000020257fae */ /* 0x000fe8000c101c50 */
[----:B------:R2:W-:Y:S04]  /*0c60*/  LDGSTS.E.BYPASS.128 [R16], desc[UR16][R34.64], !P0 ;  /* 0x0000000022107fae */ /* 0x0005e8000c101c50 */
[----:B------:R-:W0:Y:S01]  /*0c70*/  LDGDEPBAR ;  /* 0x00000000000079af */ /* 0x000e220000000000 */
[----:B------:R-:W-:-:S04]  /*0c80*/  DEPBAR.LE SB0, 0x6 ;  /* 0x000081800000791a */ /* 0x000fc80000000000 */
[----:B------:R-:W-:Y:S06]  /*0c90*/  BAR.SYNC.DEFER_BLOCKING 0x0 ;  /* 0x0000000000007b1d */ /* 0x000fec0000010000 */
[----:B------:R-:W-:Y:S04]  /*0ca0*/  LDSM.16.M88.4 R12, [R29] ;  /* 0x000000001d0c783b */ /* 0x000fe80000000200 */
[----:B--2---:R-:W2:Y:S02]  /*0cb0*/  LDSM.16.M88.4 R16, [R36] ;  /* 0x000000002410783b */ /* 0x004ea40000000200 */
[----:B--2---:R-:W-:Y:S06]  /*0cc0*/  HMMA.16816.F32.BF16 R4, R12, R16, R4 ;  /* 0x000000100c04723c */ /* 0x004fec0000041804 */
[----:B------:R-:W-:Y:S01]  /*0cd0*/  HMMA.16816.F32.BF16 R8, R12, R18, R8 ;  /* 0x000000120c08723c */ /* 0x000fe20000041808 */
[----:B------:R-:W-:-:S06]  /*0ce0*/  LEA R16, R0, UR14, 0x1 ;  /* 0x0000000e00107c11 */ /* 0x000fcc000f8e08ff */
        /* <DEDUP_REMOVED lines=9> */
[----:B------:R-:W-:Y:S02]  /*0d80*/  LEA R29, R25, UR13, 0x1 ;  /* 0x0000000d191d7c11 */ /* 0x000fe4000f8e08ff */
[----:B------:R-:W-:Y:S01]  /*0d90*/  LEA R37, R23, UR13, 0x1 ;  /* 0x0000000d17257c11 */ /* 0x000fe2000f8e08ff */
[----:B------:R-:W-:-:S04]  /*0da0*/  USEL UR4, UR4, URZ, !UP1 ;  /* 0x0000003f04047287 */ /* 0x000fc8000c800000 */
[----:B------:R-:W-:Y:S02]  /*0db0*/  ULEA UR14, UR4, UR10, 0xb ;  /* 0x0000000a040e7291 */ /* 0x000fe4000f8e583f */
[----:B------:R-:W-:Y:S02]  /*0dc0*/  ULEA UR13, UR4, UR9, 0xa ;  /* 0x00000009040d7291 */ /* 0x000fe4000f8e503f */
[----:B------:R-:W-:-:S04]  /*0dd0*/  UIADD3 UR4, UR4, 0x1, URZ ;  /* 0x0000000104047890 */ /* 0x000fc8000fffe03f */
[----:B------:R-:W-:Y:S01]  /*0de0*/  LEA R36, R22, UR13, 0x1 ;  /* 0x0000000d16247c11 */ /* 0x000fe2000f8e08ff */
[----:B--2---:R-:W-:Y:S06]  /*0df0*/  HMMA.16816.F32.BF16 R4, R12, R16, R4 ;  /* 0x000000100c04723c */ /* 0x004fec0000041804 */
[----:B------:R-:W-:Y:S01]  /*0e00*/  HMMA.16816.F32.BF16 R8, R12, R18, R8 ;  /* 0x000000120c08723c */ /* 0x000fe20000041808 */
[----:B------:R-:W-:Y:S01]  /*0e10*/  IMAD.U32 R17, RZ, RZ, UR11 ;  /* 0x0000000bff117e24 */ /* 0x000fe2000f8e00ff */
[----:B------:R-:W-:Y:S01]  /*0e20*/  LEA R16, R20, UR14, 0x1 ;  /* 0x0000000e14107c11 */ /* 0x000fe2000f8e08ff */
[----:B------:R-:W-:-:S02]  /*0e30*/  UIADD3 UR11, UR11, 0x1, URZ ;  /* 0x000000010b0b7890 */ /* 0x000fc4000fffe03f */
[----:B------:R-:W-:Y:S02]  /*0e40*/  IMAD R17, R17, 0x400, R24 ;  /* 0x0000040011117824 */ /* 0x000fe400078e0218 */
[----:B------:R-:W-:-:S03]  /*0e50*/  UISETP.GE.AND UP2, UPT, UR11, 0x4, UPT ;  /* 0x000000040b00788c */ /* 0x000fc6000bf46270 */
[----:B------:R-:W-:Y:S01]  /*0e60*/  @!PT LDS RZ, [RZ] ;  /* 0x00000000fffff984 */ /* 0x000fe20000000800 */
[----:B------:R-:W-:Y:S01]  /*0e70*/  @!PT LDS RZ, [RZ] ;  /* 0x00000000fffff984 */ /* 0x000fe20000000800 */
[----:B------:R-:W-:Y:S01]  /*0e80*/  @!PT LDS RZ, [RZ] ;  /* 0x00000000fffff984 */ /* 0x000fe20000000800 */
[----:B------:R-:W-:Y:S01]  /*0e90*/  LDGSTS.E.BYPASS.128 [R17], desc[UR16][R30.64+0x40], !P0 ;  /* 0x000000401e117fae */ /* 0x000fe2000c101c50 */
[----:B------:R-:W-:-:S03]  /*0ea0*/  USEL UR11, UR11, URZ, !UP2 ;  /* 0x0000003f0b0b7287 */ /* 0x000fc6000d000000 */
[----:B------:R-:W0:Y:S04]  /*0eb0*/  LDGDEPBAR ;  /* 0x00000000000079af */ /* 0x000e280000000000 */
[----:B------:R2:W-:Y:S04]  /*0ec0*/  LDGSTS.E.BYPASS.128 [R29], desc[UR16][R32.64+0x40], !P0 ;  /* 0x00000040201d7fae */ /* 0x0005e8000c101c50 */
[----:B------:R3:W-:Y:S04]  /*0ed0*/  LDGSTS.E.BYPASS.128 [R37], desc[UR16][R34.64+0x40], !P0 ;  /* 0x0000004022257fae */ /* 0x0007e8000c101c50 */
[----:B------:R-:W0:Y:S01]  /*0ee0*/  LDGDEPBAR ;  /* 0x00000000000079af */ /* 0x000e220000000000 */
[----:B--2---:R-:W-:-:S04]  /*0ef0*/  IMAD.U32 R29, RZ, RZ, UR11 ;  /* 0x0000000bff1d7e24 */ /* 0x004fc8000f8e00ff */
[----:B------:R-:W-:Y:S01]  /*0f00*/  IMAD R29, R29, 0x400, R24 ;  /* 0x000004001d1d7824 */ /* 0x000fe200078e0218 */
[----:B------:R-:W-:-:S04]  /*0f10*/  DEPBAR.LE SB0, 0x6 ;  /* 0x000081800000791a */ /* 0x000fc80000000000 */
[----:B------:R-:W-:Y:S06]  /*0f20*/  BAR.SYNC.DEFER_BLOCKING 0x0 ;  /* 0x0000000000007b1d */ /* 0x000fec0000010000 */
[----:B------:R-:W-:Y:S04]  /*0f30*/  LDSM.16.M88.4 R12, [R36] ;  /* 0x00000000240c783b */ /* 0x000fe80000000200 */
[----:B------:R-:W2:Y:S02]  /*0f40*/  LDSM.16.M88.4 R16, [R16] ;  /* 0x000000001010783b */ /* 0x000ea40000000200 */
        /* <DEDUP_REMOVED lines=8> */
[----:B------:R-:W-:Y:S02]  /*0fd0*/  ULEA UR13, UR11, UR10, 0xb ;  /* 0x0000000a0b0d7291 */ /* 0x000fe4000f8e583f */
[----:B------:R-:W-:Y:S01]  /*0fe0*/  UIADD3 UR11, UR11, 0x1, URZ ;  /* 0x000000010b0b7890 */ /* 0x000fe2000fffe03f */
[----:B------:R-:W-:Y:S01]  /*0ff0*/  BAR.SYNC.DEFER_BLOCKING 0x0 ;  /* 0x0000000000007b1d */ /* 0x000fe20000010000 */
[----:B------:R-:W-:Y:S01]  /*1000*/  PLOP3.LUT P0, PT, PT, PT, UP1, 0x80, 0x0 ;  /* 0x000000000000781c */ /* 0x000fe20003f0f018 */
[----:B------:R-:W-:Y:S01]  /*1010*/  UISETP.GE.AND UP1, UPT, UR4, 0x4, UPT ;  /* 0x000000040400788c */ /* 0x000fe2000bf26270 */
[----:B---3--:R-:W-:Y:S01]  /*1020*/  LEA R37, R23, UR13, 0x1 ;  /* 0x0000000d17257c11 */ /* 0x008fe2000f8e08ff */
[----:B------:R-:W-:-:S02]  /*1030*/  UISETP.GE.AND UP2, UPT, UR11, 0x4, UPT ;  /* 0x000000040b00788c */ /* 0x000fc4000bf46270 */
[----:B------:R-:W-:Y:S02]  /*1040*/  USEL UR4, UR4, URZ, !UP1 ;  /* 0x0000003f04047287 */ /* 0x000fe4000c800000 */
[----:B------:R-:W-:Y:S02]  /*1050*/  USEL UR11, UR11, URZ, !UP2 ;  /* 0x0000003f0b0b7287 */ /* 0x000fe4000d000000 */
[----:B------:R-:W-:-:S06]  /*1060*/  ULEA UR14, UR4, UR10, 0xb ;  /* 0x0000000a040e7291 */ /* 0x000fcc000f8e583f */
[----:B------:R-:W-:Y:S01]  /*1070*/  LEA R36, R20, UR14, 0x1 ;  /* 0x0000000e14247c11 */ /* 0x000fe2000f8e08ff */
[----:B------:R-:W-:Y:S01]  /*1080*/  @!PT LDS RZ, [RZ] ;  /* 0x00000000fffff984 */ /* 0x000fe20000000800 */
[----:B------:R-:W-:Y:S01]  /*1090*/  @!PT LDS RZ, [RZ] ;  /* 0x00000000fffff984 */ /* 0x000fe20000000800 */
[----:B------:R-:W-:Y:S01]  /*10a0*/  @!PT LDS RZ, [RZ] ;  /* 0x00000000fffff984 */ /* 0x000fe20000000800 */
[----:B------:R3:W-:Y:S04]  /*10b0*/  LDGSTS.E.BYPASS.128 [R29], desc[UR16][R30.64+0x80], !P0 ;  /* 0x000000801e1d7fae */ /* 0x0007e8000c101c50 */
[----:B------:R-:W0:Y:S01]  /*10c0*/  LDGDEPBAR ;  /* 0x00000000000079af */ /* 0x000e220000000000 */
[----:B--2---:R-:W-:Y:S06]  /*10d0*/  HMMA.16816.F32.BF16 R4, R12, R16, R4 ;  /* 0x000000100c04723c */ /* 0x004fec0000041804 */
[----:B------:R-:W-:Y:S01]  /*10e0*/  HMMA.16816.F32.BF16 R8, R12, R18, R8 ;  /* 0x000000120c08723c */ /* 0x000fe20000041808 */
[----:B------:R-:W-:Y:S01]  /*10f0*/  LEA R17, R25, UR13, 0x1 ;  /* 0x0000000d19117c11 */ /* 0x000fe2000f8e08ff */
[----:B------:R-:W-:-:S02]  /*1100*/  ULEA UR13, UR4, UR9, 0xa ;  /* 0x00000009040d7291 */ /* 0x000fc4000f8e503f */
[----:B------:R-:W-:Y:S02]  /*1110*/  UIADD3 UR4, UR4, 0x1, URZ ;  /* 0x0000000104047890 */ /* 0x000fe4000fffe03f */
[----:B------:R2:W-:Y:S02]  /*1120*/  LDGSTS.E.BYPASS.128 [R17], desc[UR16][R32.64+0x80], !P0 ;  /* 0x0000008020117fae */ /* 0x0005e4000c101c50 */
[----:B---3--:R-:W-:Y:S02]  /*1130*/  LEA R29, R22, UR13, 0x1 ;  /* 0x0000000d161d7c11 */ /* 0x008fe4000f8e08ff */
        /* <DEDUP_REMOVED lines=19> */
[----:B---3--:R-:W-:Y:S01]  /*1270*/  LEA R37, R23, UR13, 0x1 ;  /* 0x0000000d17257c11 */ /* 0x008fe2000f8e08ff */
        /* <DEDUP_REMOVED lines=32> */
[----:B------:R-:W-:Y:S02]  /*1480*/  UIADD3 UR13, UR12, 0xa0, URZ ;  /* 0x000000a00c0d7890 */ /* 0x000fe4000fffe03f */
[----:B------:R-:W-:Y:S02]  /*1490*/  UIADD3 UR12, UR12, 0xc0, URZ ;  /* 0x000000c00c0c7890 */ /* 0x000fe4000fffe03f */
        /* <DEDUP_REMOVED lines=10> */
[----:B------:R-:W-:Y:S02]  /*1540*/  UISETP.GE.U32.AND UP1, UPT, UR12, 0xb80, UPT ;  /* 0x00000b800c00788c */ /* 0x000fe4000bf26070 */
[----:B------:R-:W-:Y:S02]  /*1550*/  ULEA UR14, UR4, UR10, 0xb ;  /* 0x0000000a040e7291 */ /* 0x000fe4000f8e583f */
[----:B------:R-:W-:-:S04]  /*1560*/  USEL UR11, UR11, URZ, !UP2 ;  /* 0x0000003f0b0b7287 */ /* 0x000fc8000d000000 */
        /* <DEDUP_REMOVED lines=13> */
[----:B------:R3:W-:Y:S01]  /*1640*/  LDGSTS.E.BYPASS.128 [R37], desc[UR16][R34.64+0x100], !P0 ;  /* 0x0000010022257fae */ /* 0x0007e2000c101c50 */
[----:B------:R-:W-:Y:S01]  /*1650*/  PLOP3.LUT P0, PT, PT, PT, UP1, 0x80, 0x0 ;  /* 0x000000000000781c */ /* 0x000fe20003f0f018 */
[----:B------:R-:W-:Y:S02]  /*1660*/  UISETP.GE.AND UP1, UPT, UR4, 0x4, UPT ;  /* 0x000000040400788c */ /* 0x000fe4000bf26270 */
[----:B------:R-:W0:Y:S02]  /*1670*/  LDGDEPBAR ;  /* 0x00000000000079af */ /* 0x000e240000000000 */
[----:B------:R-:W-:-:S02]  /*1680*/  USEL UR4, UR4, URZ, !UP1 ;  /* 0x0000003f04047287 */ /* 0x000fc4000c800000 */
[----:B------:R-:W-:Y:S01]  /*1690*/  UISETP.GE.U32.AND UP1, UPT, UR12, 0xbe0, UPT ;  /* 0x00000be00c00788c */ /* 0x000fe2000bf26070 */
[----:B------:R-:W-:-:S04]  /*16a0*/  DEPBAR.LE SB0, 0x6 ;  /* 0x000081800000791a */ /* 0x000fc80000000000 */
[----:B------:R-:W-:Y:S06]  /*16b0*/  BAR.SYNC.DEFER_BLOCKING 0x0 ;  /* 0x0000000000007b1d */ /* 0x000fec0000010000 */
[----:B------:R-:W-:Y:S04]  /*16c0*/  LDSM.16.M88.4 R12, [R29] ;  /* 0x000000001d0c783b */ /* 0x000fe80000000200 */
[----:B--2---:R2:W4:Y:S02]  /*16d0*/  LDSM.16.M88.4 R16, [R36] ;  /* 0x000000002410783b */ /* 0x0045240000000200 */
[----:B--2---:R-:W-:Y:S01]  /*16e0*/  IADD3 R36, P1, R32, 0x180, RZ ;  /* 0x0000018020247810 */ /* 0x004fe20007f3e0ff */
[----:B----4-:R-:W-:Y:S06]  /*16f0*/  HMMA.16816.F32.BF16 R4, R12, R16, R4 ;  /* 0x000000100c04723c */ /* 0x010fec0000041804 */
[----:B------:R-:W-:Y:S01]  /*1700*/  HMMA.16816.F32.BF16 R8, R12, R18, R8 ;  /* 0x000000120c08723c */ /* 0x000fe20000041808 */
[----:B------:R-:W-:Y:S01]  /*1710*/  LEA R16, R3, UR13, 0x1 ;  /* 0x0000000d03107c11 */ /* 0x000fe2000f8e08ff */
[----:B------:R-:W-:-:S05]  /*1720*/  ULEA UR13, UR11, UR10, 0xb ;  /* 0x0000000a0b0d7291 */ /* 0x000fca000f8e583f */
[----:B------:R-:W-:Y:S01]  /*1730*/  LEA R12, R0, UR14, 0x1 ;  /* 0x0000000e000c7c11 */ /* 0x000fe2000f8e08ff */
[----:B------:R-:W-:Y:S01]  /*1740*/  LDSM.16.M88.4 R16, [R16] ;  /* 0x000000001010783b */ /* 0x000fe20000000200 */
[----:B---3--:R-:W-:Y:S01]  /*1750*/  LEA R37, R25, UR13, 0x1 ;  /* 0x0000000d19257c11 */ /* 0x008fe2000f8e08ff */
[----:B------:R-:W-:-:S03]  /*1760*/  ULEA UR14, UR4, UR9, 0xa ;  /* 0x00000009040e7291 */ /* 0x000fc6000f8e503f */
[----:B------:R-:W2:Y:S05]  /*1770*/  LDSM.16.M88.4 R12, [R12] ;  /* 0x000000000c0c783b */ /* 0x000eaa0000000200 */
[----:B--2---:R-:W-:Y:S06]  /*1780*/  HMMA.16816.F32.BF16 R4, R16, R12, R4 ;  /* 0x0000000c1004723c */ /* 0x004fec0000041804 */
[----:B------:R-:W-:Y:S01]  /*1790*/  HMMA.16816.F32.BF16 R16, R16, R14, R8 ;  /* 0x0000000e1010723c */ /* 0x000fe20000041808 */
[----:B------:R-:W-:Y:S01]  /*17a0*/  IMAD.U32 R13, RZ, RZ, UR11 ;  /* 0x0000000bff0d7e24 */ /* 0x000fe2000f8e00ff */
[----:B------:R-:W-:Y:S01]  /*17b0*/  LEA R12, R23, UR13, 0x1 ;  /* 0x0000000d170c7c11 */ /* 0x000fe2000f8e08ff */
[----:B------:R-:W-:-:S02]  /*17c0*/  ULEA UR13, UR4, UR10, 0xb ;  /* 0x0000000a040d7291 */ /* 0x000fc4000f8e583f */
[----:B------:R-:W-:Y:S01]  /*17d0*/  IMAD R13, R13, 0x400, R24 ;  /* 0x000004000d0d7824 */ /* 0x000fe200078e0218 */
[----:B------:R-:W-:Y:S01]  /*17e0*/  BAR.SYNC.DEFER_BLOCKING 0x0 ;  /* 0x0000000000007b1d */ /* 0x000fe20000010000 */
[----:B------:R-:W-:-:S05]  /*17f0*/  LEA R8, R22, UR14, 0x1 ;  /* 0x0000000e16087c11 */ /* 0x000fca000f8e08ff */
[----:B------:R-:W-:Y:S01]  /*1800*/  @!PT LDS RZ, [RZ] ;  /* 0x00000000fffff984 */ /* 0x000fe20000000800 */
[----:B------:R-:W-:Y:S01]  /*1810*/  @!PT LDS RZ, [RZ] ;  /* 0x00000000fffff984 */ /* 0x000fe20000000800 */
[----:B------:R-:W-:Y:S01]  /*1820*/  @!PT LDS RZ, [RZ] ;  /* 0x00000000fffff984 */ /* 0x000fe20000000800 */
[----:B------:R2:W-:Y:S04]  /*1830*/  LDGSTS.E.BYPASS.128 [R13], desc[UR16][R30.64+0x140], !P0 ;  /* 0x000001401e0d7fae */ /* 0x0005e8000c101c50 */
[----:B------:R-:W0:Y:S04]  /*1840*/  LDGDEPBAR ;  /* 0x00000000000079af */ /* 0x000e280000000000 */
[----:B------:R3:W-:Y:S04]  /*1850*/  LDGSTS.E.BYPASS.128 [R37], desc[UR16][R32.64+0x140], !P0 ;  /* 0x0000014020257fae */ /* 0x0007e8000c101c50 */
[----:B------:R4:W-:Y:S01]  /*1860*/  LDGSTS.E.BYPASS.128 [R12], desc[UR16][R34.64+0x140], !P0 ;  /* 0x00000140220c7fae */ /* 0x0009e2000c101c50 */
[----:B------:R-:W-:-:S02]  /*1870*/  IADD3 R29, P0, R34, 0x180, RZ ;  /* 0x00000180221d7810 */ /* 0x000fc40007f1e0ff */
[----:B--2---:R-:W-:Y:S01]  /*1880*/  IADD3 R30, P2, R30, 0x180, RZ ;  /* 0x000001801e1e7810 */ /* 0x004fe20007f5e0ff */
[----:B------:R-:W0:Y:S01]  /*1890*/  LDGDEPBAR ;  /* 0x00000000000079af */ /* 0x000e220000000000 */
[----:B---3--:R-:W-:-:S03]  /*18a0*/  IMAD.X R33, RZ, RZ, R33, P1 ;  /* 0x000000ffff217224 */ /* 0x008fc600008e0621 */
[----:B------:R-:W-:Y:S02]  /*18b0*/  IMAD.X R31, RZ, RZ, R31, P2 ;  /* 0x000000ffff1f7224 */ /* 0x000fe400010e061f */
[----:B----4-:R-:W-:Y:S01]  /*18c0*/  IMAD.X R35, RZ, RZ, R35, P0 ;  /* 0x000000ffff237224 */ /* 0x010fe200000e0623 */
[----:B------:R-:W-:Y:S02]  /*18d0*/  PLOP3.LUT P0, PT, PT, PT, UP1, 0x80, 0x0 ;  /* 0x000000000000781c */ /* 0x000fe40003f0f018 */
[----:B------:R-:W-:Y:S01]  /*18e0*/  LEA R12, R20, UR13, 0x1 ;  /* 0x0000000d140c7c11 */ /* 0x000fe2000f8e08ff */
[----:B------:R-:W-:-:S04]  /*18f0*/  DEPBAR.LE SB0, 0x6 ;  /* 0x000081800000791a */ /* 0x000fc80000000000 */
[----:B------:R-:W-:Y:S06]  /*1900*/  BAR.SYNC.DEFER_BLOCKING 0x0 ;  /* 0x0000000000007b1d */ /* 0x000fec0000010000 */
[----:B------:R-:W2:Y:S04]  /*1910*/  LDSM.16.M88.4 R8, [R8] ;  /* 0x000000000808783b */ /* 0x000ea80000000200 */
[----:B------:R-:W3:Y:S01]  /*1920*/  LDSM.16.M88.4 R12, [R12] ;  /* 0x000000000c0c783b */ /* 0x000ee20000000200 */
[----:B------:R-:W-:Y:S05]  /*1930*/  @!P0 BRA `(.L_x_0) ;  /* 0xfffffff0002c8947 */ /* 0x000fea000383ffff */
[----:B------:R-:W-:Y:S01]  /*1940*/  UMOV UR4, 0xfffffff8 ;  /* 0xfffffff800047882 */ /* 0x000fe20000000000 */
[----:B------:R-:W-:Y:S01]  /*1950*/  IABS R3, UR15 ;  /* 0x0000000f00037c13 */ /* 0x000fe20008000000 */
[----:B------:R-:W-:Y:S01]  /*1960*/  UIMAD UR4, UR6, UR4, 0x1 ;  /* 0x00000001060474a4 */ /* 0x000fe2000f8e0204 */
[----:B------:R-:W-:-:S04]  /*1970*/  DEPBAR.LE SB0, 0x0 ;  /* 0x000080000000791a */ /* 0x000fc80000000000 */
[----:B------:R-:W-:Y:S01]  /*1980*/  UISETP.LT.AND UP1, UPT, UR4, 0x8, UPT ;  /* 0x000000080400788c */ /* 0x000fe2000bf21270 */
[----:B------:R-:W-:Y:S01]  /*1990*/  R2UR UR10, R3 ;  /* 0x00000000030a72ca */ /* 0x000fe200000e0000 */
[----:B------:R-:W-:Y:S01]  /*19a0*/  UISETP.GE.AND UP2, UPT, UR15, URZ, UPT ;  /* 0x0000003f0f00728c */ /* 0x000fe2000bf46270 */
[----:B------:R-:W-:Y:S01]  /*19b0*/  SHF.R.U32.HI R28, RZ, 0x2, R28 ;  /* 0x00000002ff1c7819 */ /* 0x000fe2000001161c */
[----:B------:R-:W-:Y:S01]  /*19c0*/  USEL UR4, UR4, 0x8, UP1 ;  /* 0x0000000804047887 */ /* 0x000fe20008800000 */
[----:B------:R-:W-:Y:S01]  /*19d0*/  IMAD R3, R2, 0x2, R21 ;  /* 0x0000000202037824 */ /* 0x000fe200078e0215 */
[----:B------:R-:W-:Y:S01]  /*19e0*/  F2FP.BF16.F32.PACK_AB R4, R5, R4 ;  /* 0x000000040504723e */ /* 0x000fe200000010ff */
[----:B--2---:R-:W-:Y:S01]  /*19f0*/  IMAD.U32 R9, RZ, RZ, UR8 ;  /* 0x00000008ff097e24 */ /* 0x004fe2000f8e00ff */
[----:B------:R-:W-:Y:S01]  /*1a00*/  F2FP.BF16.F32.PACK_AB R6, R7, R6 ;  /* 0x000000060706723e */ /* 0x000fe200000010ff */
[----:B------:R-:W-:Y:S01]  /*1a10*/  IMAD R3, R28, 0x28, R3 ;  /* 0x000000281c037824 */ /* 0x000fe200078e0203 */
[----:B------:R-:W-:Y:S01]  /*1a20*/  F2FP.BF16.F32.PACK_AB R16, R17, R16 ;  /* 0x000000101110723e */ /* 0x000fe200000010ff */
[----:B------:R-:W-:Y:S01]  /*1a30*/  IMAD.U32 R0, RZ, RZ, UR4 ;  /* 0x00000004ff007e24 */ /* 0x000fe2000f8e00ff */
[----:B------:R-:W-:-:S02]  /*1a40*/  F2FP.BF16.F32.PACK_AB R18, R19, R18 ;  /* 0x000000121312723e */ /* 0x000fc400000010ff */
[----:B------:R-:W-:Y:S01]  /*1a50*/  UIMAD.WIDE.U32 UR4, UR5, UR10, URZ ;  /* 0x0000000a050472a5 */ /* 0x000fe2000f8e003f */
[----:B------:R-:W-:Y:S01]  /*1a60*/  LEA R3, R3, UR9, 0x1 ;  /* 0x0000000903037c11 */ /* 0x000fe2000f8e08ff */
[----:B------:R-:W-:Y:S01]  /*1a70*/  BAR.SYNC.DEFER_BLOCKING 0x0 ;  /* 0x0000000000007b1d */ /* 0x000fe20000010000 */
[----:B------:R-:W-:Y:S02]  /*1a80*/  IABS R0, R0 ;  /* 0x0000000000007213 */ /* 0x000fe40000000000 */
[----:B------:R-:W-:Y:S02]  /*1a90*/  LOP3.LUT R9, R9, 0x18, R26, 0xf8, !PT ;  /* 0x0000001809097812 */ /* 0x000fe400078ef81a */
[----:B------:R-:W-:Y:S01]  /*1aa0*/  LOP3.LUT R21, R28, R21, RZ, 0xfc, !PT ;  /* 0x000000151c157212 */ /* 0x000fe200078efcff */
[----:B------:R-:W-:-:S05]  /*1ab0*/  IMAD.MOV R0, RZ, RZ, -R0 ;  /* 0x000000ffff007224 */ /* 0x000fca00078e0a00 */
[----:B------:R-:W-:Y:S01]  /*1ac0*/  R2UR UR11, R0 ;  /* 0x00000000000b72ca */ /* 0x000fe200000e0000 */
[----:B------:R-:W-:-:S04]  /*1ad0*/  IMAD R0, R21, 0x5, R2 ;  /* 0x0000000515007824 */ /* 0x000fc800078e0202 */
[----:B------:R-:W-:-:S05]  /*1ae0*/  IMAD.SHL.U32 R0, R0, 0x8, RZ ;  /* 0x0000000800007824 */ /* 0x000fca00078e00ff */
[----:B------:R-:W-:-:S03]  /*1af0*/  LEA R0, R0, UR9, 0x1 ;  /* 0x0000000900007c11 */ /* 0x000fc6000f8e08ff */
[----:B------:R-:W-:Y:S01]  /*1b00*/  UIMAD UR5, UR5, UR11, UR10 ;  /* 0x0000000b050572a4 */ /* 0x000fe2000f8e020a */
[----:B------:R2:W-:Y:S03]  /*1b10*/  STS [R3], R4 ;  /* 0x0000000403007388 */ /* 0x0005e60000000800 */
[----:B------:R-:W-:Y:S01]  /*1b20*/  UISETP.GT.U32.AND UP1, UPT, UR18, UR5, UPT ;  /* 0x000000051200728c */ /* 0x000fe2000bf24070 */
[----:B------:R2:W-:Y:S04]  /*1b30*/  STS [R3+0x280], R6 ;  /* 0x0002800603007388 */ /* 0x0005e80000000800 */
[----:B------:R2:W-:Y:S04]  /*1b40*/  STS [R3+0x20], R16 ;  /* 0x0000201003007388 */ /* 0x0005e80000000800 */
[----:B------:R2:W-:Y:S02]  /*1b50*/  STS [R3+0x2a0], R18 ;  /* 0x0002a01203007388 */ /* 0x0005e40000000800 */
[----:B------:R-:W-:-:S04]  /*1b60*/  @!UP1 UIADD3 UR5, UR5, -UR18, URZ ;  /* 0x8000001205059290 */ /* 0x000fc8000fffe03f */
[----:B------:R-:W-:-:S11]  /*1b70*/  UISETP.GT.U32.AND UP1, UPT, UR18, UR5, UPT ;  /* 0x000000051200728c */ /* 0x000fd6000bf24070 */
[----:B------:R-:W-:-:S04]  /*1b80*/  @!UP1 UIADD3 UR5, UR5, -UR18, URZ ;  /* 0x8000001205059290 */ /* 0x000fc8000fffe03f */
[----:B------:R-:W-:-:S04]  /*1b90*/  @!UP2 UIADD3 UR5, -UR5, URZ, URZ ;  /* 0x0000003f0505a290 */ /* 0x000fc8000fffe13f */
[----:B------:R-:W-:-:S04]  /*1ba0*/  USEL UR5, UR7, UR5, !UP0 ;  /* 0x0000000507057287 */ /* 0x000fc8000c000000 */
[----:B------:R-:W-:-:S04]  /*1bb0*/  ULEA UR5, UR6, UR5, 0x3 ;  /* 0x0000000506057291 */ /* 0x000fc8000f8e183f */
[----:B------:R-:W-:-:S06]  /*1bc0*/  USHF.L.U32 UR5, UR5, 0x4, URZ ;  /* 0x0000000405057899 */ /* 0x000fcc000800063f */
[----:B------:R-:W-:Y:S01]  /*1bd0*/  LOP3.LUT R27, R27, UR5, RZ, 0xfc, !PT ;  /* 0x000000051b1b7c12 */ /* 0x000fe2000f8efcff */
[----:B------:R-:W-:Y:S03]  /*1be0*/  BAR.SYNC.DEFER_BLOCKING 0x0 ;  /* 0x0000000000007b1d */ /* 0x000fe60000010000 */
[----:B------:R-:W-:-:S04]  /*1bf0*/  ISETP.GE.AND P0, PT, R27, 0x1, PT ;  /* 0x000000011b00780c */ /* 0x000fc80003f06270 */
[----:B------:R-:W-:-:S13]  /*1c00*/  ISETP.LT.AND P0, PT, R9, 0x4800, !P0 ;  /* 0x000048000900780c */ /* 0x000fda0004701270 */
[----:B--2---:R-:W-:Y:S05]  /*1c10*/  @!P0 EXIT ;  /* 0x000000000000894d */ /* 0x004fea0003800000 */
[----:B------:R-:W1:Y:S01]  /*1c20*/  LDS.128 R4, [R0] ;  /* 0x0000000000047984 */ /* 0x000e620000000c00 */
[----:B------:R-:W2:Y:S02]  /*1c30*/  LDC.64 R2, c[0x0][0x220] ;  /* 0x00008800ff027b82 */ /* 0x000ea40000000a00 */
[----:B--2---:R-:W-:-:S05]  /*1c40*/  IMAD.WIDE R2, R9, 0x2, R2 ;  /* 0x0000000209027825 */ /* 0x004fca00078e0202 */
[----:B-1----:R-:W-:Y:S01]  /*1c50*/  STG.E.128 desc[UR16][R2.64], R4 ;  /* 0x0000000402007986 */ /* 0x002fe2000c101d10 */
[----:B------:R-:W-:Y:S05]  /*1c60*/  EXIT ;  /* 0x000000000000794d */ /* 0x000fea0003800000 */
.L_x_1:
[----:B------:R-:W-:-:S00]  /*1c70*/  BRA `(.L_x_1) ;  /* 0xfffffffc00fc7947 */ /* 0x000fc0000383ffff */
[----:B------:R-:W-:-:S00]  /*1c80*/  NOP ;  /* 0x0000000000007918 */ /* 0x000fc00000000000 */
[----:B------:R-:W-:-:S00]  /*1c90*/  NOP ;  /* 0x0000000000007918 */ /* 0x000fc00000000000 */
[----:B------:R-:W-:-:S00]  /*1ca0*/  NOP ;  /* 0x0000000000007918 */ /* 0x000fc00000000000 */
[----:B------:R-:W-:-:S00]  /*1cb0*/  NOP ;  /* 0x0000000000007918 */ /* 0x000fc00000000000 */
[----:B------:R-:W-:-:S00]  /*1cc0*/  NOP ;  /* 0x0000000000007918 */ /* 0x000fc00000000000 */
[----:B------:R-:W-:-:S00]  /*1cd0*/  NOP ;  /* 0x0000000000007918 */ /* 0x000fc00000000000 */
[----:B------:R-:W-:-:S00]  /*1ce0*/  NOP ;  /* 0x0000000000007918 */ /* 0x000fc00000000000 */
[----:B------:R-:W-:-:S00]  /*1cf0*/  NOP ;  /* 0x0000000000007918 */ /* 0x000fc00000000000 */
.L_x_2:


//--------------------- .nv.shared.triton_mm      --------------------------
	.section	.nv.shared.triton_mm,"aw",@nobits
	.sectionflags	@""
	.align	16
	.zero		1024


//--------------------- .nv.constant0.triton_mm   --------------------------
	.section	.nv.constant0.triton_mm,"a",@progbits
	.sectionflags	@""
	.align	4
.nv.constant0.triton_mm:
	.zero		552
